//
// Generated by NVIDIA NVVM Compiler
//
// Compiler Build ID: CL-36424714
// Cuda compilation tools, release 13.0, V13.0.88
// Based on NVVM 20.0.0
//

.version 9.0
.target sm_100
.address_size 64

	// .globl	_Z18bruteForceEOKerneltiPiS_
.const .align 4 .b8 eoPerm[864] = {3, 0, 0, 0, 0, 0, 0, 0, 1, 0, 0, 0, 2, 0, 0, 0, 4, 0, 0, 0, 5, 0, 0, 0, 6, 0, 0, 0, 7, 0, 0, 0, 8, 0, 0, 0, 9, 0, 0, 0, 10, 0, 0, 0, 11, 0, 0, 0, 2, 0, 0, 0, 3, 0, 0, 0, 0, 0, 0, 0, 1, 0, 0, 0, 4, 0, 0, 0, 5, 0, 0, 0, 6, 0, 0, 0, 7, 0, 0, 0, 8, 0, 0, 0, 9, 0, 0, 0, 10, 0, 0, 0, 11, 0, 0, 0, 1, 0, 0, 0, 2, 0, 0, 0, 3, 0, 0, 0, 0, 0, 0, 0, 4, 0, 0, 0, 5, 0, 0, 0, 6, 0, 0, 0, 7, 0, 0, 0, 8, 0, 0, 0, 9, 0, 0, 0, 10, 0, 0, 0, 11, 0, 0, 0, 8, 0, 0, 0, 1, 0, 0, 0, 2, 0, 0, 0, 3, 0, 0, 0, 11, 0, 0, 0, 5, 0, 0, 0, 6, 0, 0, 0, 7, 0, 0, 0, 4, 0, 0, 0, 9, 0, 0, 0, 10, 0, 0, 0, 0, 0, 0, 0, 4, 0, 0, 0, 1, 0, 0, 0, 2, 0, 0, 0, 3, 0, 0, 0, 0, 0, 0, 0, 5, 0, 0, 0, 6, 0, 0, 0, 7, 0, 0, 0, 11, 0, 0, 0, 9, 0, 0, 0, 10, 0, 0, 0, 8, 0, 0, 0, 11, 0, 0, 0, 1, 0, 0, 0, 2, 0, 0, 0, 3, 0, 0, 0, 8, 0, 0, 0, 5, 0, 0, 0, 6, 0, 0, 0, 7, 0, 0, 0, 0, 0, 0, 0, 9, 0, 0, 0, 10, 0, 0, 0, 4, 0, 0, 0, 0, 0, 0, 0, 9, 0, 0, 0, 2, 0, 0, 0, 3, 0, 0, 0, 4, 0, 0, 0, 8, 0, 0, 0, 6, 0, 0, 0, 7, 0, 0, 0, 1, 0, 0, 0, 5, 0, 0, 0, 10, 0, 0, 0, 11, 0, 0, 0, 0, 0, 0, 0, 5, 0, 0, 0, 2, 0, 0, 0, 3, 0, 0, 0, 4, 0, 0, 0, 1, 0, 0, 0, 6, 0, 0, 0, 7, 0, 0, 0, 9, 0, 0, 0, 8, 0, 0, 0, 10, 0, 0, 0, 11, 0, 0, 0, 0, 0, 0, 0, 8, 0, 0, 0, 2, 0, 0, 0, 3, 0, 0, 0, 4, 0, 0, 0, 9, 0, 0, 0, 6, 0, 0, 0, 7, 0, 0, 0, 5, 0, 0, 0, 1, 0, 0, 0, 10, 0, 0, 0, 11, 0, 0, 0, 0, 0, 0, 0, 1, 0, 0, 0, 2, 0, 0, 0, 3, 0, 0, 0, 5, 0, 0, 0, 6, 0, 0, 0, 7, 0, 0, 0, 4, 0, 0, 0, 8, 0, 0, 0, 9, 0, 0, 0, 10, 0, 0, 0, 11, 0, 0, 0, 0, 0, 0, 0, 1, 0, 0, 0, 2, 0, 0, 0, 3, 0, 0, 0, 6, 0, 0, 0, 7, 0, 0, 0, 4, 0, 0, 0, 5, 0, 0, 0, 8, 0, 0, 0, 9, 0, 0, 0, 10, 0, 0, 0, 11, 0, 0, 0, 0, 0, 0, 0, 1, 0, 0, 0, 2, 0, 0, 0, 3, 0, 0, 0, 7, 0, 0, 0, 4, 0, 0, 0, 5, 0, 0, 0, 6, 0, 0, 0, 8, 0, 0, 0, 9, 0, 0, 0, 10, 0, 0, 0, 11, 0, 0, 0, 0, 0, 0, 0, 1, 0, 0, 0, 10, 0, 0, 0, 3, 0, 0, 0, 4, 0, 0, 0, 5, 0, 0, 0, 9, 0, 0, 0, 7, 0, 0, 0, 8, 0, 0, 0, 2, 0, 0, 0, 6, 0, 0, 0, 11, 0, 0, 0, 0, 0, 0, 0, 1, 0, 0, 0, 6, 0, 0, 0, 3, 0, 0, 0, 4, 0, 0, 0, 5, 0, 0, 0, 2, 0, 0, 0, 7, 0, 0, 0, 8, 0, 0, 0, 10, 0, 0, 0, 9, 0, 0, 0, 11, 0, 0, 0, 0, 0, 0, 0, 1, 0, 0, 0, 9, 0, 0, 0, 3, 0, 0, 0, 4, 0, 0, 0, 5, 0, 0, 0, 10, 0, 0, 0, 7, 0, 0, 0, 8, 0, 0, 0, 6, 0, 0, 0, 2, 0, 0, 0, 11, 0, 0, 0, 0, 0, 0, 0, 1, 0, 0, 0, 2, 0, 0, 0, 11, 0, 0, 0, 4, 0, 0, 0, 5, 0, 0, 0, 6, 0, 0, 0, 10, 0, 0, 0, 8, 0, 0, 0, 9, 0, 0, 0, 3, 0, 0, 0, 7, 0, 0, 0, 0, 0, 0, 0, 1, 0, 0, 0, 2, 0, 0, 0, 7, 0, 0, 0, 4, 0, 0, 0, 5, 0, 0, 0, 6, 0, 0, 0, 3, 0, 0, 0, 8, 0, 0, 0, 9, 0, 0, 0, 11, 0, 0, 0, 10, 0, 0, 0, 0, 0, 0, 0, 1, 0, 0, 0, 2, 0, 0, 0, 10, 0, 0, 0, 4, 0, 0, 0, 5, 0, 0, 0, 6, 0, 0, 0, 11, 0, 0, 0, 8, 0, 0, 0, 9, 0, 0, 0, 7, 0, 0, 0, 3};
.const .align 2 .b8 eoFlipMask[36] = {0, 0, 0, 0, 0, 0, 0, 0, 0, 0, 0, 0, 34, 3, 0, 0, 34, 3, 0, 0, 0, 0, 0, 0, 0, 0, 0, 0, 0, 0, 136, 12, 0, 0, 136, 12};

.visible .entry _Z18bruteForceEOKerneltiPiS_(
	.param .u16 _Z18bruteForceEOKerneltiPiS__param_0,
	.param .u32 _Z18bruteForceEOKerneltiPiS__param_1,
	.param .u64 .ptr .align 1 _Z18bruteForceEOKerneltiPiS__param_2,
	.param .u64 .ptr .align 1 _Z18bruteForceEOKerneltiPiS__param_3
)
{
	.local .align 4 .b8 	__local_depot0[28];
	.reg .b64 	%SP;
	.reg .b64 	%SPL;
	.reg .pred 	%p<22>;
	.reg .b16 	%rs<57>;
	.reg .b32 	%r<108>;
	.reg .b64 	%rd<58>;

	mov.u64 	%SPL, __local_depot0;
	ld.param.u16 	%rs56, [_Z18bruteForceEOKerneltiPiS__param_0];
	ld.param.u32 	%r27, [_Z18bruteForceEOKerneltiPiS__param_1];
	ld.param.u64 	%rd28, [_Z18bruteForceEOKerneltiPiS__param_2];
	ld.param.u64 	%rd26, [_Z18bruteForceEOKerneltiPiS__param_3];
	cvta.to.global.u64 	%rd1, %rd28;
	add.u64 	%rd2, %SPL, 0;
	mov.u32 	%r28, %ctaid.x;
	mov.u32 	%r29, %ntid.x;
	mov.u32 	%r30, %tid.x;
	mad.lo.s32 	%r31, %r28, %r29, %r30;
	cvt.u64.u32 	%rd53, %r31;
	setp.lt.s32 	%p1, %r27, 1;
	mov.b64 	%rd52, 1;
	@%p1 bra 	$L__BB0_7;
	and.b32  	%r1, %r27, 3;
	setp.lt.u32 	%p2, %r27, 4;
	mov.b64 	%rd52, 1;
	@%p2 bra 	$L__BB0_4;
	and.b32  	%r32, %r27, 2147483644;
	neg.s32 	%r99, %r32;
	mov.b64 	%rd52, 1;
$L__BB0_3:
	mul.lo.s64 	%rd52, %rd52, 104976;
	add.s32 	%r99, %r99, 4;
	setp.ne.s32 	%p3, %r99, 0;
	@%p3 bra 	$L__BB0_3;
$L__BB0_4:
	setp.eq.s32 	%p4, %r1, 0;
	@%p4 bra 	$L__BB0_7;
	neg.s32 	%r100, %r1;
$L__BB0_6:
	.pragma "nounroll";
	mul.lo.s64 	%rd52, %rd52, 18;
	add.s32 	%r100, %r100, 1;
	setp.ne.s32 	%p5, %r100, 0;
	@%p5 bra 	$L__BB0_6;
$L__BB0_7:
	setp.le.u64 	%p6, %rd52, %rd53;
	@%p6 bra 	$L__BB0_26;
	setp.lt.s32 	%p7, %r27, 1;
	@%p7 bra 	$L__BB0_12;
	mov.b32 	%r102, -1;
	mov.b32 	%r101, 0;
	mov.u64 	%rd36, eoFlipMask;
	mov.u64 	%rd38, eoPerm;
$L__BB0_10:
	cvt.u32.u64 	%r35, %rd53;
	mul.hi.u32 	%r36, %r35, 954437177;
	shr.u32 	%r37, %r36, 2;
	mul.lo.s32 	%r38, %r37, 18;
	sub.s32 	%r39, %r35, %r38;
	cvt.u64.u32 	%rd12, %r39;
	cvt.u16.u32 	%rs5, %r39;
	mul.lo.s16 	%rs6, %rs5, 86;
	shr.u16 	%rs7, %rs6, 8;
	cvt.u32.u16 	%r10, %rs7;
	setp.eq.s32 	%p8, %r102, %r10;
	@%p8 bra 	$L__BB0_26;
	mul.wide.u32 	%rd33, %r101, 4;
	add.s64 	%rd34, %rd2, %rd33;
	st.local.u32 	[%rd34], %rd12;
	shl.b64 	%rd35, %rd12, 1;
	add.s64 	%rd37, %rd36, %rd35;
	ld.const.u16 	%rs8, [%rd37];
	xor.b16  	%rs9, %rs8, %rs56;
	cvt.u32.u16 	%r40, %rs9;
	mad.lo.s64 	%rd39, %rd12, 48, %rd38;
	cvt.u64.u32 	%rd53, %r37;
	ld.const.u32 	%r44, [%rd39];
	shr.u32 	%r45, %r40, %r44;
	cvt.u16.u32 	%rs10, %r45;
	and.b16  	%rs11, %rs10, 1;
	ld.const.u32 	%r46, [%rd39+4];
	shr.u32 	%r47, %r40, %r46;
	cvt.u16.u32 	%rs12, %r47;
	shl.b16 	%rs13, %rs12, 1;
	and.b16  	%rs14, %rs13, 2;
	or.b16  	%rs15, %rs11, %rs14;
	ld.const.u32 	%r48, [%rd39+8];
	shr.u32 	%r49, %r40, %r48;
	cvt.u16.u32 	%rs16, %r49;
	shl.b16 	%rs17, %rs16, 2;
	and.b16  	%rs18, %rs17, 4;
	or.b16  	%rs19, %rs15, %rs18;
	ld.const.u32 	%r50, [%rd39+12];
	shr.u32 	%r51, %r40, %r50;
	cvt.u16.u32 	%rs20, %r51;
	shl.b16 	%rs21, %rs20, 3;
	and.b16  	%rs22, %rs21, 8;
	or.b16  	%rs23, %rs19, %rs22;
	ld.const.u32 	%r52, [%rd39+16];
	shr.u32 	%r53, %r40, %r52;
	cvt.u16.u32 	%rs24, %r53;
	shl.b16 	%rs25, %rs24, 4;
	and.b16  	%rs26, %rs25, 16;
	or.b16  	%rs27, %rs23, %rs26;
	ld.const.u32 	%r54, [%rd39+20];
	shr.u32 	%r55, %r40, %r54;
	cvt.u16.u32 	%rs28, %r55;
	shl.b16 	%rs29, %rs28, 5;
	and.b16  	%rs30, %rs29, 32;
	or.b16  	%rs31, %rs27, %rs30;
	ld.const.u32 	%r56, [%rd39+24];
	shr.u32 	%r57, %r40, %r56;
	cvt.u16.u32 	%rs32, %r57;
	shl.b16 	%rs33, %rs32, 6;
	and.b16  	%rs34, %rs33, 64;
	or.b16  	%rs35, %rs31, %rs34;
	ld.const.u32 	%r58, [%rd39+28];
	shr.u32 	%r59, %r40, %r58;
	cvt.u16.u32 	%rs36, %r59;
	shl.b16 	%rs37, %rs36, 7;
	and.b16  	%rs38, %rs37, 128;
	or.b16  	%rs39, %rs35, %rs38;
	ld.const.u32 	%r60, [%rd39+32];
	shr.u32 	%r61, %r40, %r60;
	cvt.u16.u32 	%rs40, %r61;
	shl.b16 	%rs41, %rs40, 8;
	and.b16  	%rs42, %rs41, 256;
	or.b16  	%rs43, %rs39, %rs42;
	ld.const.u32 	%r62, [%rd39+36];
	shr.u32 	%r63, %r40, %r62;
	cvt.u16.u32 	%rs44, %r63;
	shl.b16 	%rs45, %rs44, 9;
	and.b16  	%rs46, %rs45, 512;
	or.b16  	%rs47, %rs43, %rs46;
	ld.const.u32 	%r64, [%rd39+40];
	shr.u32 	%r65, %r40, %r64;
	cvt.u16.u32 	%rs48, %r65;
	shl.b16 	%rs49, %rs48, 10;
	and.b16  	%rs50, %rs49, 1024;
	or.b16  	%rs51, %rs47, %rs50;
	ld.const.u32 	%r66, [%rd39+44];
	shr.u32 	%r67, %r40, %r66;
	cvt.u16.u32 	%rs52, %r67;
	shl.b16 	%rs53, %rs52, 11;
	and.b16  	%rs54, %rs53, 2048;
	or.b16  	%rs56, %rs51, %rs54;
	add.s32 	%r101, %r101, 1;
	setp.ne.s32 	%p9, %r101, %r27;
	mov.u32 	%r102, %r10;
	@%p9 bra 	$L__BB0_10;
$L__BB0_12:
	setp.ne.s16 	%p10, %rs56, 0;
	@%p10 bra 	$L__BB0_26;
	setp.lt.s32 	%p11, %r27, 1;
	cvta.to.global.u64 	%rd40, %rd26;
	atom.global.exch.b32 	%r68, [%rd40], 1;
	setp.ne.s32 	%p12, %r68, 0;
	or.pred  	%p13, %p12, %p11;
	@%p13 bra 	$L__BB0_26;
	and.b32  	%r12, %r27, 15;
	setp.lt.u32 	%p14, %r27, 16;
	mov.b32 	%r105, 0;
	@%p14 bra 	$L__BB0_17;
	and.b32  	%r105, %r27, 2147483632;
	neg.s32 	%r103, %r105;
	add.s64 	%rd55, %rd2, 32;
	add.s64 	%rd54, %rd1, 32;
$L__BB0_16:
	.pragma "nounroll";
	ld.local.u32 	%r70, [%rd55+-32];
	st.global.u32 	[%rd54+-32], %r70;
	ld.local.u32 	%r71, [%rd55+-28];
	st.global.u32 	[%rd54+-28], %r71;
	ld.local.u32 	%r72, [%rd55+-24];
	st.global.u32 	[%rd54+-24], %r72;
	ld.local.u32 	%r73, [%rd55+-20];
	st.global.u32 	[%rd54+-20], %r73;
	ld.local.u32 	%r74, [%rd55+-16];
	st.global.u32 	[%rd54+-16], %r74;
	ld.local.u32 	%r75, [%rd55+-12];
	st.global.u32 	[%rd54+-12], %r75;
	ld.local.u32 	%r76, [%rd55+-8];
	st.global.u32 	[%rd54+-8], %r76;
	ld.local.u32 	%r77, [%rd55+-4];
	st.global.u32 	[%rd54+-4], %r77;
	ld.local.u32 	%r78, [%rd55];
	st.global.u32 	[%rd54], %r78;
	ld.local.u32 	%r79, [%rd55+4];
	st.global.u32 	[%rd54+4], %r79;
	ld.local.u32 	%r80, [%rd55+8];
	st.global.u32 	[%rd54+8], %r80;
	ld.local.u32 	%r81, [%rd55+12];
	st.global.u32 	[%rd54+12], %r81;
	ld.local.u32 	%r82, [%rd55+16];
	st.global.u32 	[%rd54+16], %r82;
	ld.local.u32 	%r83, [%rd55+20];
	st.global.u32 	[%rd54+20], %r83;
	ld.local.u32 	%r84, [%rd55+24];
	st.global.u32 	[%rd54+24], %r84;
	ld.local.u32 	%r85, [%rd55+28];
	st.global.u32 	[%rd54+28], %r85;
	add.s32 	%r103, %r103, 16;
	add.s64 	%rd55, %rd55, 64;
	add.s64 	%rd54, %rd54, 64;
	setp.ne.s32 	%p15, %r103, 0;
	@%p15 bra 	$L__BB0_16;
$L__BB0_17:
	setp.eq.s32 	%p16, %r12, 0;
	@%p16 bra 	$L__BB0_26;
	and.b32  	%r18, %r27, 7;
	setp.lt.u32 	%p17, %r12, 8;
	@%p17 bra 	$L__BB0_20;
	mul.wide.u32 	%rd41, %r105, 4;
	add.s64 	%rd42, %rd2, %rd41;
	ld.local.u32 	%r86, [%rd42];
	add.s64 	%rd43, %rd1, %rd41;
	st.global.u32 	[%rd43], %r86;
	ld.local.u32 	%r87, [%rd42+4];
	st.global.u32 	[%rd43+4], %r87;
	ld.local.u32 	%r88, [%rd42+8];
	st.global.u32 	[%rd43+8], %r88;
	ld.local.u32 	%r89, [%rd42+12];
	st.global.u32 	[%rd43+12], %r89;
	ld.local.u32 	%r90, [%rd42+16];
	st.global.u32 	[%rd43+16], %r90;
	ld.local.u32 	%r91, [%rd42+20];
	st.global.u32 	[%rd43+20], %r91;
	ld.local.u32 	%r92, [%rd42+24];
	st.global.u32 	[%rd43+24], %r92;
	ld.local.u32 	%r93, [%rd42+28];
	st.global.u32 	[%rd43+28], %r93;
	add.s32 	%r105, %r105, 8;
$L__BB0_20:
	setp.eq.s32 	%p18, %r18, 0;
	@%p18 bra 	$L__BB0_26;
	and.b32  	%r21, %r27, 3;
	setp.lt.u32 	%p19, %r18, 4;
	@%p19 bra 	$L__BB0_23;
	mul.wide.u32 	%rd44, %r105, 4;
	add.s64 	%rd45, %rd2, %rd44;
	ld.local.u32 	%r94, [%rd45];
	add.s64 	%rd46, %rd1, %rd44;
	st.global.u32 	[%rd46], %r94;
	ld.local.u32 	%r95, [%rd45+4];
	st.global.u32 	[%rd46+4], %r95;
	ld.local.u32 	%r96, [%rd45+8];
	st.global.u32 	[%rd46+8], %r96;
	ld.local.u32 	%r97, [%rd45+12];
	st.global.u32 	[%rd46+12], %r97;
	add.s32 	%r105, %r105, 4;
$L__BB0_23:
	setp.eq.s32 	%p20, %r21, 0;
	@%p20 bra 	$L__BB0_26;
	mul.wide.u32 	%rd47, %r105, 4;
	add.s64 	%rd57, %rd1, %rd47;
	add.s64 	%rd56, %rd2, %rd47;
	neg.s32 	%r107, %r21;
$L__BB0_25:
	.pragma "nounroll";
	ld.local.u32 	%r98, [%rd56];
	st.global.u32 	[%rd57], %r98;
	add.s64 	%rd57, %rd57, 4;
	add.s64 	%rd56, %rd56, 4;
	add.s32 	%r107, %r107, 1;
	setp.ne.s32 	%p21, %r107, 0;
	@%p21 bra 	$L__BB0_25;
$L__BB0_26:
	ret;

}


// ===== COMPILED SASS (sm_100) =====

	.target	sm_100

	.elftype	@"ET_EXEC"


//--------------------- .note.nv.tkinfo           --------------------------
	.section	.note.nv.tkinfo,"",@"SHT_NOTE"
	.sectionflags	@"SHF_NOTE_NV_TKINFO"
	.tkinfo
        /*0018*/ 	.word	0x00000002
        /*0030*/ 	.string	""
        /*0030*/ 	.string	"ptxas"
        /*0030*/ 	.string	"Cuda compilation tools, release 13.0, V13.0.88"
        /*0030*/ 	.string	"Build cuda_13.0.r13.0/compiler.36424714_0"
        /*0030*/ 	.string	"-arch sm_100 -m 64 "



//--------------------- .note.nv.cuinfo           --------------------------
	.section	.note.nv.cuinfo,"",@"SHT_NOTE"
	.sectionflags	@"SHF_NOTE_NV_CUINFO"
        /*0018*/ 	.short	0x0002
        /*001a*/ 	.short	0x0064
        /*001c*/ 	.short	0x0082
	.zero		2


//--------------------- .nv.info                  --------------------------
	.section	.nv.info,"",@"SHT_CUDA_INFO"
	.align	4


	//----- nvinfo : EIATTR_REGCOUNT
	.align		4
        /*0000*/ 	.byte	0x04, 0x2f
        /*0002*/ 	.short	(.L_3 - .L_2)
	.align		4
.L_2:
        /*0004*/ 	.word	index@(_Z18bruteForceEOKerneltiPiS_)
        /*0008*/ 	.word	0x0000001c


	//----- nvinfo : EIATTR_FRAME_SIZE
	.align		4
.L_3:
        /*000c*/ 	.byte	0x04, 0x11
        /*000e*/ 	.short	(.L_5 - .L_4)
	.align		4
.L_4:
        /*0010*/ 	.word	index@(_Z18bruteForceEOKerneltiPiS_)
        /*0014*/ 	.word	0x00000020


	//----- nvinfo : EIATTR_MIN_STACK_SIZE
	.align		4
.L_5:
        /*0018*/ 	.byte	0x04, 0x12
        /*001a*/ 	.short	(.L_7 - .L_6)
	.align		4
.L_6:
        /*001c*/ 	.word	index@(_Z18bruteForceEOKerneltiPiS_)
        /*0020*/ 	.word	0x00000020
.L_7:


//--------------------- .nv.compat                --------------------------
	.section	.nv.compat,"",@"SHT_CUDA_COMPAT_INFO"
	.align	4
        /*0000*/ 	.byte	0x02, 0x09, 0x00, 0x00, 0x02, 0x02, 0x01, 0x00, 0x02, 0x05, 0x05, 0x00, 0x03, 0x07, 0x01, 0x01
        /*0010*/ 	.byte	0x02, 0x03, 0x00, 0x00, 0x02, 0x06, 0x01, 0x00, 0x04, 0x0b, 0x08, 0x00, 0x09, 0x00, 0x00, 0x00
        /*0020*/ 	.byte	0x00, 0x00, 0x00, 0x00


//--------------------- .nv.info._Z18bruteForceEOKerneltiPiS_ --------------------------
	.section	.nv.info._Z18bruteForceEOKerneltiPiS_,"",@"SHT_CUDA_INFO"
	.sectionflags	@""
	.align	4


	//----- nvinfo : EIATTR_CUDA_API_VERSION
	.align		4
        /*0000*/ 	.byte	0x04, 0x37
        /*0002*/ 	.short	(.L_9 - .L_8)
.L_8:
        /*0004*/ 	.word	0x00000082


	//----- nvinfo : EIATTR_KPARAM_INFO
	.align		4
.L_9:
        /*0008*/ 	.byte	0x04, 0x17
        /*000a*/ 	.short	(.L_11 - .L_10)
.L_10:
        /*000c*/ 	.word	0x00000000
        /*0010*/ 	.short	0x0003
        /*0012*/ 	.short	0x0010
        /*0014*/ 	.byte	0x00, 0xf5, 0x21, 0x00


	//----- nvinfo : EIATTR_KPARAM_INFO
	.align		4
.L_11:
        /*0018*/ 	.byte	0x04, 0x17
        /*001a*/ 	.short	(.L_13 - .L_12)
.L_12:
        /*001c*/ 	.word	0x00000000
        /*0020*/ 	.short	0x0002
        /*0022*/ 	.short	0x0008
        /*0024*/ 	.byte	0x00, 0xf5, 0x21, 0x00


	//----- nvinfo : EIATTR_KPARAM_INFO
	.align		4
.L_13:
        /*0028*/ 	.byte	0x04, 0x17
        /*002a*/ 	.short	(.L_15 - .L_14)
.L_14:
        /*002c*/ 	.word	0x00000000
        /*0030*/ 	.short	0x0001
        /*0032*/ 	.short	0x0004
        /*0034*/ 	.byte	0x00, 0xf0, 0x11, 0x00


	//----- nvinfo : EIATTR_KPARAM_INFO
	.align		4
.L_15:
        /*0038*/ 	.byte	0x04, 0x17
        /*003a*/ 	.short	(.L_17 - .L_16)
.L_16:
        /*003c*/ 	.word	0x00000000
        /*0040*/ 	.short	0x0000
        /*0042*/ 	.short	0x0000
        /*0044*/ 	.byte	0x00, 0xf0, 0x09, 0x00


	//----- nvinfo : EIATTR_SPARSE_MMA_MASK
	.align		4
.L_17:
        /*0048*/ 	.byte	0x03, 0x50
        /*004a*/ 	.short	0x0000


	//----- nvinfo : EIATTR_MAXREG_COUNT
	.align		4
        /*004c*/ 	.byte	0x03, 0x1b
        /*004e*/ 	.short	0x00ff


	//----- nvinfo : EIATTR_MERCURY_ISA_VERSION
	.align		4
        /*0050*/ 	.byte	0x03, 0x5f
        /*0052*/ 	.short	0x0101


	//----- nvinfo : EIATTR_VRC_CTA_INIT_COUNT
	.align		4
        /*0054*/ 	.byte	0x02, 0x4a
	.zero		1
	.zero		1


	//----- nvinfo : EIATTR_EXIT_INSTR_OFFSETS
	.align		4
        /*0058*/ 	.byte	0x04, 0x1c
        /*005a*/ 	.short	(.L_19 - .L_18)


	//   ....[0]....
.L_18:
        /*005c*/ 	.word	0x00000490


	//   ....[1]....
        /*0060*/ 	.word	0x00000570


	//   ....[2]....
        /*0064*/ 	.word	0x00000900


	//   ....[3]....
        /*0068*/ 	.word	0x00000970


	//   ....[4]....
        /*006c*/ 	.word	0x00000c50


	//   ....[5]....
        /*0070*/ 	.word	0x00000da0


	//   ....[6]....
        /*0074*/ 	.word	0x00000e90


	//   ....[7]....
        /*0078*/ 	.word	0x00000f90


	//----- nvinfo : EIATTR_CBANK_PARAM_SIZE
	.align		4
.L_19:
        /*007c*/ 	.byte	0x03, 0x19
        /*007e*/ 	.short	0x0018


	//----- nvinfo : EIATTR_PARAM_CBANK
	.align		4
        /*0080*/ 	.byte	0x04, 0x0a
        /*0082*/ 	.short	(.L_21 - .L_20)
	.align		4
.L_20:
        /*0084*/ 	.word	index@(.nv.constant0._Z18bruteForceEOKerneltiPiS_)
        /*0088*/ 	.short	0x0380
        /*008a*/ 	.short	0x0018


	//----- nvinfo : EIATTR_SW_WAR
	.align		4
.L_21:
        /*008c*/ 	.byte	0x04, 0x36
        /*008e*/ 	.short	(.L_23 - .L_22)
.L_22:
        /*0090*/ 	.word	0x00000008
.L_23:


//--------------------- .nv.callgraph             --------------------------
	.section	.nv.callgraph,"",@"SHT_CUDA_CALLGRAPH"
	.align	4
	.sectionentsize	8
	.align		4
        /*0000*/ 	.word	0x00000000
	.align		4
        /*0004*/ 	.word	0xffffffff
	.align		4
        /*0008*/ 	.word	0x00000000
	.align		4
        /*000c*/ 	.word	0xfffffffe
	.align		4
        /*0010*/ 	.word	0x00000000
	.align		4
        /*0014*/ 	.word	0xfffffffd
	.align		4
        /*0018*/ 	.word	0x00000000
	.align		4
        /*001c*/ 	.word	0xfffffffc


//--------------------- .nv.constant3             --------------------------
	.section	.nv.constant3,"a",@progbits
	.align	4
.nv.constant3:
	.type		eoPerm,@object
	.size		eoPerm,(eoFlipMask - eoPerm)
eoPerm:
        /*0000*/ 	.byte	0x03, 0x00, 0x00, 0x00, 0x00, 0x00, 0x00, 0x00, 0x01, 0x00, 0x00, 0x00, 0x02, 0x00, 0x00, 0x00
        /* <DEDUP_REMOVED lines=53> */
	.type		eoFlipMask,@object
	.size		eoFlipMask,(.L_1 - eoFlipMask)
eoFlipMask:
        /*0360*/ 	.byte	0x00, 0x00, 0x00, 0x00, 0x00, 0x00, 0x00, 0x00, 0x00, 0x00, 0x00, 0x00, 0x22, 0x03, 0x00, 0x00
        /*0370*/ 	.byte	0x22, 0x03, 0x00, 0x00, 0x00, 0x00, 0x00, 0x00, 0x00, 0x00, 0x00, 0x00, 0x00, 0x00, 0x88, 0x0c
        /*0380*/ 	.byte	0x00, 0x00, 0x88, 0x0c
.L_1:


//--------------------- .text._Z18bruteForceEOKerneltiPiS_ --------------------------
	.section	.text._Z18bruteForceEOKerneltiPiS_,"ax",@progbits
	.align	128
        .global         _Z18bruteForceEOKerneltiPiS_
        .type           _Z18bruteForceEOKerneltiPiS_,@function
        .size           _Z18bruteForceEOKerneltiPiS_,(.L_x_15 - _Z18bruteForceEOKerneltiPiS_)
        .other          _Z18bruteForceEOKerneltiPiS_,@"STO_CUDA_ENTRY STV_DEFAULT"
_Z18bruteForceEOKerneltiPiS_:
.text._Z18bruteForceEOKerneltiPiS_:
[----:B------:R-:W0:Y:S01]  /*0000*/  LDC R1, c[0x0][0x37c] ;  /* 0x0000df00ff017b82 */ /* 0x000e220000000800 */
[----:B------:R-:W1:Y:S01]  /*0010*/  LDCU UR5, c[0x0][0x384] ;  /* 0x00007080ff0577ac */ /* 0x000e620008000800 */
[----:B------:R-:W2:Y:S06]  /*0020*/  S2R R3, SR_TID.X ;  /* 0x0000000000037919 */ /* 0x000eac0000002100 */
[----:B------:R-:W2:Y:S01]  /*0030*/  S2UR UR4, SR_CTAID.X ;  /* 0x00000000000479c3 */ /* 0x000ea20000002500 */
[----:B0-----:R-:W-:Y:S01]  /*0040*/  VIADD R1, R1, 0xffffffe0 ;  /* 0xffffffe001017836 */ /* 0x001fe20000000000 */
[----:B------:R-:W0:Y:S06]  /*0050*/  LDCU.U16 UR6, c[0x0][0x380] ;  /* 0x00007000ff0677ac */ /* 0x000e2c0008000400 */
[----:B------:R-:W2:Y:S01]  /*0060*/  LDC R2, c[0x0][0x360] ;  /* 0x0000d800ff027b82 */ /* 0x000ea20000000800 */
[----:B-1----:R-:W-:Y:S01]  /*0070*/  IMAD.U32 R0, RZ, RZ, UR5 ;  /* 0x00000005ff007e24 */ /* 0x002fe2000f8e00ff */
[----:B------:R-:W-:Y:S01]  /*0080*/  UMOV UR5, 0x1 ;  /* 0x0000000100057882 */ /* 0x000fe20000000000 */
[----:B0-----:R-:W-:-:S03]  /*0090*/  IMAD.U32 R18, RZ, RZ, UR6 ;  /* 0x00000006ff127e24 */ /* 0x001fc6000f8e00ff */
[----:B------:R-:W-:Y:S01]  /*00a0*/  ISETP.GE.AND P1, PT, R0, 0x1, PT ;  /* 0x000000010000780c */ /* 0x000fe20003f26270 */
[----:B--2---:R-:W-:Y:S01]  /*00b0*/  IMAD R2, R2, UR4, R3 ;  /* 0x0000000402027c24 */ /* 0x004fe2000f8e0203 */
[----:B------:R-:W-:Y:S01]  /*00c0*/  UMOV UR4, URZ ;  /* 0x000000ff00047c82 */ /* 0x000fe20008000000 */
[----:B------:R-:W-:-:S10]  /*00d0*/  IMAD.MOV.U32 R3, RZ, RZ, RZ ;  /* 0x000000ffff037224 */ /* 0x000fd400078e00ff */
[----:B------:R-:W-:Y:S05]  /*00e0*/  @!P1 BRA `(.L_x_0) ;  /* 0x0000000000dc9947 */ /* 0x000fea0003800000 */
[C---:B------:R-:W-:Y:S01]  /*00f0*/  ISETP.GE.U32.AND P0, PT, R0.reuse, 0x4, PT ;  /* 0x000000040000780c */ /* 0x040fe20003f06070 */
[----:B------:R-:W-:Y:S01]  /*0100*/  UMOV UR5, 0x1 ;  /* 0x0000000100057882 */ /* 0x000fe20000000000 */
[----:B------:R-:W-:Y:S01]  /*0110*/  UMOV UR4, URZ ;  /* 0x000000ff00047c82 */ /* 0x000fe20008000000 */
[----:B------:R-:W-:-:S10]  /*0120*/  LOP3.LUT R4, R0, 0x3, RZ, 0xc0, !PT ;  /* 0x0000000300047812 */ /* 0x000fd400078ec0ff */
[----:B------:R-:W-:Y:S05]  /*0130*/  @!P0 BRA `(.L_x_1) ;  /* 0x0000000000a08947 */ /* 0x000fea0003800000 */
[----:B------:R-:W-:Y:S01]  /*0140*/  LOP3.LUT R5, R0, 0x7ffffffc, RZ, 0xc0, !PT ;  /* 0x7ffffffc00057812 */ /* 0x000fe200078ec0ff */
[----:B------:R-:W-:Y:S01]  /*0150*/  UMOV UR5, 0x1 ;  /* 0x0000000100057882 */ /* 0x000fe20000000000 */
[----:B------:R-:W-:-:S03]  /*0160*/  UMOV UR4, URZ ;  /* 0x000000ff00047c82 */ /* 0x000fc60008000000 */
[----:B------:R-:W-:-:S05]  /*0170*/  IMAD.MOV R5, RZ, RZ, -R5 ;  /* 0x000000ffff057224 */ /* 0x000fca00078e0a05 */
[----:B------:R-:W-:-:S13]  /*0180*/  ISETP.GE.AND P0, PT, R5, RZ, PT ;  /* 0x000000ff0500720c */ /* 0x000fda0003f06270 */
[----:B------:R-:W-:Y:S05]  /*0190*/  @P0 BRA `(.L_x_2) ;  /* 0x00000000006c0947 */ /* 0x000fea0003800000 */
[----:B------:R-:W-:Y:S01]  /*01a0*/  IMAD.MOV R6, RZ, RZ, -R5 ;  /* 0x000000ffff067224 */ /* 0x000fe200078e0a05 */
[----:B------:R-:W-:-:S04]  /*01b0*/  PLOP3.LUT P0, PT, PT, PT, PT, 0x80, 0x8 ;  /* 0x000000000008781c */ /* 0x000fc80003f0f070 */
[----:B------:R-:W-:-:S13]  /*01c0*/  ISETP.GT.AND P2, PT, R6, 0xc, PT ;  /* 0x0000000c0600780c */ /* 0x000fda0003f44270 */
[----:B------:R-:W-:Y:S05]  /*01d0*/  @!P2 BRA `(.L_x_3) ;  /* 0x000000000024a947 */ /* 0x000fea0003800000 */
[----:B------:R-:W-:-:S13]  /*01e0*/  PLOP3.LUT P0, PT, PT, PT, PT, 0x8, 0x80 ;  /* 0x000000000080781c */ /* 0x000fda0003f0e170 */
.L_x_4:
[----:B------:R-:W-:Y:S01]  /*01f0*/  VIADD R5, R5, 0x10 ;  /* 0x0000001005057836 */ /* 0x000fe20000000000 */
[----:B------:R-:W-:Y:S02]  /*0200*/  UIMAD UR4, UR4, 0x3e810000, URZ ;  /* 0x3e810000040478a4 */ /* 0x000fe4000f8e02ff */
[----:B------:R-:W-:Y:S02]  /*0210*/  UIMAD.WIDE.U32 UR6, UR5, 0x3e810000, URZ ;  /* 0x3e810000050678a5 */ /* 0x000fe4000f8e00ff */
[----:B------:R-:W-:Y:S01]  /*0220*/  ISETP.GE.AND P2, PT, R5, -0xc, PT ;  /* 0xfffffff40500780c */ /* 0x000fe20003f46270 */
[----:B------:R-:W-:-:S04]  /*0230*/  UIMAD UR4, UR5, -0x6ab01de2, UR4 ;  /* 0x954fe21e050478a4 */ /* 0x000fc8000f8e0204 */
[----:B------:R-:W-:Y:S01]  /*0240*/  UIADD3 UR4, UPT, UPT, UR7, UR4, URZ ;  /* 0x0000000407047290 */ /* 0x000fe2000fffe0ff */
[----:B------:R-:W-:-:S07]  /*0250*/  UMOV UR5, UR6 ;  /* 0x0000000600057c82 */ /* 0x000fce0008000000 */
[----:B------:R-:W-:Y:S05]  /*0260*/  @!P2 BRA `(.L_x_4) ;  /* 0xfffffffc00e0a947 */ /* 0x000fea000383ffff */
.L_x_3:
[----:B------:R-:W-:-:S05]  /*0270*/  IMAD.MOV R6, RZ, RZ, -R5 ;  /* 0x000000ffff067224 */ /* 0x000fca00078e0a05 */
[----:B------:R-:W-:-:S13]  /*0280*/  ISETP.GT.AND P2, PT, R6, 0x4, PT ;  /* 0x000000040600780c */ /* 0x000fda0003f44270 */
[----:B------:R-:W-:Y:S05]  /*0290*/  @!P2 BRA `(.L_x_5) ;  /* 0x000000000024a947 */ /* 0x000fea0003800000 */
[----:B------:R-:W-:Y:S01]  /*02a0*/  UIMAD.WIDE.U32 UR6, UR5, 0x19a10, URZ ;  /* 0x00019a10050678a5 */ /* 0x000fe2000f8e00ff */
[----:B------:R-:W-:Y:S01]  /*02b0*/  PLOP3.LUT P0, PT, PT, PT, PT, 0x8, 0x80 ;  /* 0x000000000080781c */ /* 0x000fe20003f0e170 */
[----:B------:R-:W-:Y:S01]  /*02c0*/  UIMAD UR4, UR4, 0x19a10, URZ ;  /* 0x00019a10040478a4 */ /* 0x000fe2000f8e02ff */
[----:B------:R-:W-:-:S03]  /*02d0*/  VIADD R5, R5, 0x8 ;  /* 0x0000000805057836 */ /* 0x000fc60000000000 */
[----:B------:R-:W-:Y:S02]  /*02e0*/  UIADD3 UR4, UPT, UPT, UR7, UR4, URZ ;  /* 0x0000000407047290 */ /* 0x000fe4000fffe0ff */
[----:B------:R-:W-:Y:S02]  /*02f0*/  UIMAD.WIDE.U32 UR6, UR6, 0x19a10, URZ ;  /* 0x00019a10060678a5 */ /* 0x000fe4000f8e00ff */
[----:B------:R-:W-:-:S04]  /*0300*/  UIMAD UR4, UR4, 0x19a10, URZ ;  /* 0x00019a10040478a4 */ /* 0x000fc8000f8e02ff */
[----:B------:R-:W-:Y:S01]  /*0310*/  UIADD3 UR4, UPT, UPT, UR7, UR4, URZ ;  /* 0x0000000407047290 */ /* 0x000fe2000fffe0ff */
[----:B------:R-:W-:-:S11]  /*0320*/  UMOV UR5, UR6 ;  /* 0x0000000600057c82 */ /* 0x000fd60008000000 */
.L_x_5:
[----:B------:R-:W-:-:S13]  /*0330*/  ISETP.NE.OR P0, PT, R5, RZ, P0 ;  /* 0x000000ff0500720c */ /* 0x000fda0000705670 */
[----:B------:R-:W-:Y:S05]  /*0340*/  @!P0 BRA `(.L_x_1) ;  /* 0x00000000001c8947 */ /* 0x000fea0003800000 */
.L_x_2:
[----:B------:R-:W-:Y:S01]  /*0350*/  VIADD R5, R5, 0x4 ;  /* 0x0000000405057836 */ /* 0x000fe20000000000 */
[----:B------:R-:W-:Y:S02]  /*0360*/  UIMAD.WIDE.U32 UR6, UR5, 0x19a10, URZ ;  /* 0x00019a10050678a5 */ /* 0x000fe4000f8e00ff */
[----:B------:R-:W-:Y:S02]  /*0370*/  UIMAD UR4, UR4, 0x19a10, URZ ;  /* 0x00019a10040478a4 */ /* 0x000fe4000f8e02ff */
[----:B------:R-:W-:Y:S02]  /*0380*/  ISETP.NE.AND P0, PT, R5, RZ, PT ;  /* 0x000000ff0500720c */ /* 0x000fe40003f05270 */
[----:B------:R-:W-:Y:S01]  /*0390*/  UIADD3 UR4, UPT, UPT, UR7, UR4, URZ ;  /* 0x0000000407047290 */ /* 0x000fe2000fffe0ff */
[----:B------:R-:W-:-:S10]  /*03a0*/  UMOV UR5, UR6 ;  /* 0x0000000600057c82 */ /* 0x000fd40008000000 */
[----:B------:R-:W-:Y:S05]  /*03b0*/  @P0 BRA `(.L_x_2) ;  /* 0xfffffffc00e40947 */ /* 0x000fea000383ffff */
.L_x_1:
[----:B------:R-:W-:-:S13]  /*03c0*/  ISETP.NE.AND P0, PT, R4, RZ, PT ;  /* 0x000000ff0400720c */ /* 0x000fda0003f05270 */
[----:B------:R-:W-:Y:S05]  /*03d0*/  @!P0 BRA `(.L_x_0) ;  /* 0x0000000000208947 */ /* 0x000fea0003800000 */
[----:B------:R-:W-:-:S07]  /*03e0*/  IMAD.MOV R4, RZ, RZ, -R4 ;  /* 0x000000ffff047224 */ /* 0x000fce00078e0a04 */
.L_x_6:
[----:B------:R-:W-:Y:S01]  /*03f0*/  VIADD R4, R4, 0x1 ;  /* 0x0000000104047836 */ /* 0x000fe20000000000 */
[----:B------:R-:W-:Y:S02]  /*0400*/  UIMAD.WIDE.U32 UR6, UR5, 0x12, URZ ;  /* 0x00000012050678a5 */ /* 0x000fe4000f8e00ff */
[----:B------:R-:W-:Y:S02]  /*0410*/  UIMAD UR4, UR4, 0x12, URZ ;  /* 0x00000012040478a4 */ /* 0x000fe4000f8e02ff */
[----:B------:R-:W-:Y:S02]  /*0420*/  ISETP.NE.AND P0, PT, R4, RZ, PT ;  /* 0x000000ff0400720c */ /* 0x000fe40003f05270 */
[----:B------:R-:W-:Y:S01]  /*0430*/  UIADD3 UR4, UPT, UPT, UR7, UR4, URZ ;  /* 0x0000000407047290 */ /* 0x000fe2000fffe0ff */
[----:B------:R-:W-:-:S10]  /*0440*/  UMOV UR5, UR6 ;  /* 0x0000000600057c82 */ /* 0x000fd40008000000 */
[----:B------:R-:W-:Y:S05]  /*0450*/  @P0 BRA `(.L_x_6) ;  /* 0xfffffffc00e40947 */ /* 0x000fea000383ffff */
.L_x_0:
[----:B------:R-:W-:Y:S01]  /*0460*/  IMAD.U32 R5, RZ, RZ, UR4 ;  /* 0x00000004ff057e24 */ /* 0x000fe2000f8e00ff */
[----:B------:R-:W-:-:S04]  /*0470*/  ISETP.LT.U32.AND P0, PT, R2, UR5, PT ;  /* 0x0000000502007c0c */ /* 0x000fc8000bf01070 */
[----:B------:R-:W-:-:S13]  /*0480*/  ISETP.GT.U32.AND.EX P0, PT, R5, R3, PT, P0 ;  /* 0x000000030500720c */ /* 0x000fda0003f04100 */
[----:B------:R-:W-:Y:S05]  /*0490*/  @!P0 EXIT ;  /* 0x000000000000894d */ /* 0x000fea0003800000 */
[----:B------:R-:W-:Y:S05]  /*04a0*/  @!P1 BRA `(.L_x_7) ;  /* 0x00000004000c9947 */ /* 0x000fea0003800000 */
[----:B------:R-:W0:Y:S01]  /*04b0*/  LDC R0, c[0x0][0x384] ;  /* 0x0000e100ff007b82 */ /* 0x000e220000000800 */
[----:B------:R-:W-:Y:S02]  /*04c0*/  IMAD.MOV.U32 R4, RZ, RZ, -0x1 ;  /* 0xffffffffff047424 */ /* 0x000fe400078e00ff */
[----:B------:R-:W-:-:S07]  /*04d0*/  IMAD.MOV.U32 R12, RZ, RZ, RZ ;  /* 0x000000ffff0c7224 */ /* 0x000fce00078e00ff */
.L_x_8:
[----:B------:R-:W-:-:S05]  /*04e0*/  IMAD.HI.U32 R16, R2, 0x38e38e39, RZ ;  /* 0x38e38e3902107827 */ /* 0x000fca00078e00ff */
[----:B------:R-:W-:-:S05]  /*04f0*/  SHF.R.U32.HI R16, RZ, 0x2, R16 ;  /* 0x00000002ff107819 */ /* 0x000fca0000011610 */
[----:B------:R-:W-:-:S05]  /*0500*/  IMAD R13, R16, -0x12, R2 ;  /* 0xffffffee100d7824 */ /* 0x000fca00078e0202 */
[----:B------:R-:W-:-:S05]  /*0510*/  PRMT R2, R13, 0x9910, RZ ;  /* 0x000099100d027816 */ /* 0x000fca00000000ff */
[----:B------:R-:W-:-:S05]  /*0520*/  IMAD R2, R2, 0x56, RZ ;  /* 0x0000005602027824 */ /* 0x000fca00078e02ff */
[----:B------:R-:W-:-:S04]  /*0530*/  LOP3.LUT R2, R2, 0xffff, RZ, 0xc0, !PT ;  /* 0x0000ffff02027812 */ /* 0x000fc800078ec0ff */
[----:B------:R-:W-:-:S04]  /*0540*/  SHF.R.U32.HI R17, RZ, 0x8, R2 ;  /* 0x00000008ff117819 */ /* 0x000fc80000011602 */
[----:B------:R-:W-:-:S04]  /*0550*/  LOP3.LUT R17, R17, 0xffff, RZ, 0xc0, !PT ;  /* 0x0000ffff11117812 */ /* 0x000fc800078ec0ff */
[----:B------:R-:W-:-:S13]  /*0560*/  ISETP.NE.AND P0, PT, R4, R17, PT ;  /* 0x000000110400720c */ /* 0x000fda0003f05270 */
[----:B------:R-:W-:Y:S05]  /*0570*/  @!P0 EXIT ;  /* 0x000000000000894d */ /* 0x000fea0003800000 */
[C---:B------:R-:W-:Y:S02]  /*0580*/  IMAD.SHL.U32 R19, R13.reuse, 0x2, RZ ;  /* 0x000000020d137824 */ /* 0x040fe400078e00ff */
[----:B------:R-:W-:Y:S02]  /*0590*/  IMAD R20, R13, 0x30, RZ ;  /* 0x000000300d147824 */ /* 0x000fe400078e02ff */
[----:B------:R-:W1:Y:S08]  /*05a0*/  LDC.U16 R15, c[0x3][R19+0x360] ;  /* 0x00c0d800130f7b82 */ /* 0x000e700000000400 */
[----:B------:R-:W2:Y:S08]  /*05b0*/  LDC.64 R4, c[0x3][R20] ;  /* 0x00c0000014047b82 */ /* 0x000eb00000000a00 */
[----:B------:R-:W3:Y:S08]  /*05c0*/  LDC.64 R6, c[0x3][R20+0x8] ;  /* 0x00c0020014067b82 */ /* 0x000ef00000000a00 */
[----:B------:R-:W4:Y:S08]  /*05d0*/  LDC.64 R8, c[0x3][R20+0x10] ;  /* 0x00c0040014087b82 */ /* 0x000f300000000a00 */
[----:B------:R-:W5:Y:S08]  /*05e0*/  LDC.64 R10, c[0x3][R20+0x18] ;  /* 0x00c00600140a7b82 */ /* 0x000f700000000a00 */
[----:B------:R-:W0:Y:S01]  /*05f0*/  LDC.64 R2, c[0x3][R20+0x20] ;  /* 0x00c0080014027b82 */ /* 0x000e220000000a00 */
[----:B-1----:R-:W-:-:S07]  /*0600*/  LOP3.LUT R18, R15, 0xffff, R18, 0x48, !PT ;  /* 0x0000ffff0f127812 */ /* 0x002fce00078e4812 */
[----:B------:R-:W1:Y:S01]  /*0610*/  LDC.64 R14, c[0x3][R20+0x28] ;  /* 0x00c00a00140e7b82 */ /* 0x000e620000000a00 */
[--C-:B--2---:R-:W-:Y:S02]  /*0620*/  SHF.R.U32.HI R5, RZ, R5, R18.reuse ;  /* 0x00000005ff057219 */ /* 0x104fe40000011612 */
[----:B------:R-:W-:-:S03]  /*0630*/  SHF.R.U32.HI R4, RZ, R4, R18 ;  /* 0x00000004ff047219 */ /* 0x000fc60000011612 */
[----:B------:R-:W-:Y:S01]  /*0640*/  IMAD.SHL.U32 R5, R5, 0x2, RZ ;  /* 0x0000000205057824 */ /* 0x000fe200078e00ff */
[----:B------:R-:W-:Y:S02]  /*0650*/  LOP3.LUT R4, R4, 0x1, RZ, 0xc0, !PT ;  /* 0x0000000104047812 */ /* 0x000fe400078ec0ff */
[--C-:B---3--:R-:W-:Y:S02]  /*0660*/  SHF.R.U32.HI R6, RZ, R6, R18.reuse ;  /* 0x00000006ff067219 */ /* 0x108fe40000011612 */
[----:B------:R-:W-:Y:S02]  /*0670*/  LOP3.LUT R4, R4, 0x2, R5, 0xf8, !PT ;  /* 0x0000000204047812 */ /* 0x000fe400078ef805 */
[--C-:B------:R-:W-:Y:S01]  /*0680*/  SHF.R.U32.HI R7, RZ, R7, R18.reuse ;  /* 0x00000007ff077219 */ /* 0x100fe20000011612 */
[----:B------:R-:W-:Y:S01]  /*0690*/  IMAD.SHL.U32 R5, R6, 0x4, RZ ;  /* 0x0000000406057824 */ /* 0x000fe200078e00ff */
[----:B----4-:R-:W-:-:S03]  /*06a0*/  SHF.R.U32.HI R8, RZ, R8, R18 ;  /* 0x00000008ff087219 */ /* 0x010fc60000011612 */
[----:B------:R-:W-:Y:S01]  /*06b0*/  IMAD.SHL.U32 R7, R7, 0x8, RZ ;  /* 0x0000000807077824 */ /* 0x000fe200078e00ff */
[----:B------:R-:W-:Y:S02]  /*06c0*/  LOP3.LUT R4, R4, 0x4, R5, 0xf8, !PT ;  /* 0x0000000404047812 */ /* 0x000fe400078ef805 */
[--C-:B------:R-:W-:Y:S01]  /*06d0*/  SHF.R.U32.HI R9, RZ, R9, R18.reuse ;  /* 0x00000009ff097219 */ /* 0x100fe20000011612 */
[----:B------:R-:W-:Y:S01]  /*06e0*/  IMAD.SHL.U32 R5, R8, 0x10, RZ ;  /* 0x0000001008057824 */ /* 0x000fe200078e00ff */
[----:B------:R-:W-:Y:S02]  /*06f0*/  LOP3.LUT R4, R4, 0x8, R7, 0xf8, !PT ;  /* 0x0000000804047812 */ /* 0x000fe400078ef807 */
[--C-:B-----5:R-:W-:Y:S01]  /*0700*/  SHF.R.U32.HI R10, RZ, R10, R18.reuse ;  /* 0x0000000aff0a7219 */ /* 0x120fe20000011612 */
[----:B------:R-:W-:Y:S01]  /*0710*/  IMAD.SHL.U32 R9, R9, 0x20, RZ ;  /* 0x0000002009097824 */ /* 0x000fe200078e00ff */
[----:B------:R-:W-:Y:S02]  /*0720*/  LOP3.LUT R4, R4, 0x10, R5, 0xf8, !PT ;  /* 0x0000001004047812 */ /* 0x000fe400078ef805 */
[----:B------:R-:W-:Y:S01]  /*0730*/  SHF.R.U32.HI R11, RZ, R11, R18 ;  /* 0x0000000bff0b7219 */ /* 0x000fe20000011612 */
[----:B------:R-:W-:Y:S01]  /*0740*/  IMAD.SHL.U32 R5, R10, 0x40, RZ ;  /* 0x000000400a057824 */ /* 0x000fe200078e00ff */
[----:B------:R-:W-:-:S02]  /*0750*/  LOP3.LUT R4, R4, 0x20, R9, 0xf8, !PT ;  /* 0x0000002004047812 */ /* 0x000fc400078ef809 */
[--C-:B0-----:R-:W-:Y:S01]  /*0760*/  SHF.R.U32.HI R3, RZ, R3, R18.reuse ;  /* 0x00000003ff037219 */ /* 0x101fe20000011612 */
[----:B------:R-:W-:Y:S01]  /*0770*/  IMAD.SHL.U32 R11, R11, 0x80, RZ ;  /* 0x000000800b0b7824 */ /* 0x000fe200078e00ff */
[----:B------:R-:W-:Y:S02]  /*0780*/  LOP3.LUT R4, R4, 0x40, R5, 0xf8, !PT ;  /* 0x0000004004047812 */ /* 0x000fe400078ef805 */
[--C-:B------:R-:W-:Y:S01]  /*0790*/  SHF.R.U32.HI R5, RZ, R2, R18.reuse ;  /* 0x00000002ff057219 */ /* 0x100fe20000011612 */
[----:B------:R-:W-:Y:S01]  /*07a0*/  IMAD R2, R12, 0x4, R1 ;  /* 0x000000040c027824 */ /* 0x000fe200078e0201 */
[----:B------:R-:W-:Y:S01]  /*07b0*/  LOP3.LUT R4, R4, 0x80, R11, 0xf8, !PT ;  /* 0x0000008004047812 */ /* 0x000fe200078ef80b */
[----:B------:R-:W-:Y:S02]  /*07c0*/  VIADD R12, R12, 0x1 ;  /* 0x000000010c0c7836 */ /* 0x000fe40000000000 */
[----:B------:R-:W-:Y:S01]  /*07d0*/  IMAD.SHL.U32 R5, R5, 0x100, RZ ;  /* 0x0000010005057824 */ /* 0x000fe200078e00ff */
[--C-:B-1----:R-:W-:Y:S01]  /*07e0*/  SHF.R.U32.HI R14, RZ, R14, R18.reuse ;  /* 0x0000000eff0e7219 */ /* 0x102fe20000011612 */
[----:B------:R-:W-:Y:S01]  /*07f0*/  IMAD.SHL.U32 R3, R3, 0x200, RZ ;  /* 0x0000020003037824 */ /* 0x000fe200078e00ff */
[----:B------:R-:W-:Y:S01]  /*0800*/  SHF.R.U32.HI R15, RZ, R15, R18 ;  /* 0x0000000fff0f7219 */ /* 0x000fe20000011612 */
[----:B------:R0:W-:Y:S01]  /*0810*/  STL [R2], R13 ;  /* 0x0000000d02007387 */ /* 0x0001e20000100800 */
[----:B------:R-:W-:Y:S01]  /*0820*/  LOP3.LUT R4, R4, 0x100, R5, 0xf8, !PT ;  /* 0x0000010004047812 */ /* 0x000fe200078ef805 */
[----:B------:R-:W-:Y:S01]  /*0830*/  IMAD.SHL.U32 R14, R14, 0x400, RZ ;  /* 0x000004000e0e7824 */ /* 0x000fe200078e00ff */
[----:B------:R-:W-:-:S02]  /*0840*/  ISETP.NE.AND P0, PT, R12, R0, PT ;  /* 0x000000000c00720c */ /* 0x000fc40003f05270 */
[----:B------:R-:W-:Y:S01]  /*0850*/  LOP3.LUT R3, R4, 0x200, R3, 0xf8, !PT ;  /* 0x0000020004037812 */ /* 0x000fe200078ef803 */
[----:B------:R-:W-:-:S03]  /*0860*/  IMAD.SHL.U32 R4, R15, 0x800, RZ ;  /* 0x000008000f047824 */ /* 0x000fc600078e00ff */
[----:B------:R-:W-:Y:S01]  /*0870*/  LOP3.LUT R3, R3, 0x400, R14, 0xf8, !PT ;  /* 0x0000040003037812 */ /* 0x000fe200078ef80e */
[----:B0-----:R-:W-:-:S03]  /*0880*/  IMAD.MOV.U32 R2, RZ, RZ, R16 ;  /* 0x000000ffff027224 */ /* 0x001fc600078e0010 */
[----:B------:R-:W-:Y:S01]  /*0890*/  LOP3.LUT R3, R3, 0x800, R4, 0xf8, !PT ;  /* 0x0000080003037812 */ /* 0x000fe200078ef804 */
[----:B------:R-:W-:-:S03]  /*08a0*/  IMAD.MOV.U32 R4, RZ, RZ, R17 ;  /* 0x000000ffff047224 */ /* 0x000fc600078e0011 */
[----:B------:R-:W-:Y:S01]  /*08b0*/  PRMT R18, R3, 0x7610, R18 ;  /* 0x0000761003127816 */ /* 0x000fe20000000012 */
[----:B------:R-:W-:Y:S01]  /*08c0*/  IMAD.MOV.U32 R3, RZ, RZ, RZ ;  /* 0x000000ffff037224 */ /* 0x000fe200078e00ff */
[----:B------:R-:W-:Y:S06]  /*08d0*/  @P0 BRA `(.L_x_8) ;  /* 0xfffffffc00000947 */ /* 0x000fec000383ffff */
.L_x_7:
[----:B------:R-:W-:-:S04]  /*08e0*/  PRMT R2, R18, 0x9910, RZ ;  /* 0x0000991012027816 */ /* 0x000fc800000000ff */
[----:B------:R-:W-:-:S13]  /*08f0*/  ISETP.NE.AND P0, PT, R2, RZ, PT ;  /* 0x000000ff0200720c */ /* 0x000fda0003f05270 */
[----:B------:R-:W-:Y:S05]  /*0900*/  @P0 EXIT ;  /* 0x000000000000094d */ /* 0x000fea0003800000 */
[----:B------:R-:W0:Y:S01]  /*0910*/  LDC.64 R2, c[0x0][0x390] ;  /* 0x0000e400ff027b82 */ /* 0x000e220000000a00 */
[----:B------:R-:W0:Y:S01]  /*0920*/  LDCU.64 UR6, c[0x0][0x358] ;  /* 0x00006b00ff0677ac */ /* 0x000e220008000a00 */
[----:B------:R-:W-:-:S05]  /*0930*/  IMAD.MOV.U32 R5, RZ, RZ, 0x1 ;  /* 0x00000001ff057424 */ /* 0x000fca00078e00ff */
[----:B0-----:R-:W2:Y:S01]  /*0940*/  ATOMG.E.EXCH.STRONG.GPU PT, R2, desc[UR6][R2.64], R5 ;  /* 0x80000005020279a8 */ /* 0x001ea2000c1ef106 */
[----:B------:R-:W-:-:S04]  /*0950*/  ISETP.GE.AND P0, PT, R0, 0x1, PT ;  /* 0x000000010000780c */ /* 0x000fc80003f06270 */
[----:B--2---:R-:W-:-:S13]  /*0960*/  ISETP.NE.OR P0, PT, R2, RZ, !P0 ;  /* 0x000000ff0200720c */ /* 0x004fda0004705670 */
[----:B------:R-:W-:Y:S05]  /*0970*/  @P0 EXIT ;  /* 0x000000000000094d */ /* 0x000fea0003800000 */
[C---:B------:R-:W-:Y:S01]  /*0980*/  ISETP.GE.U32.AND P1, PT, R0.reuse, 0x10, PT ;  /* 0x000000100000780c */ /* 0x040fe20003f26070 */
[----:B------:R-:W-:Y:S01]  /*0990*/  IMAD.MOV.U32 R2, RZ, RZ, RZ ;  /* 0x000000ffff027224 */ /* 0x000fe200078e00ff */
[----:B------:R-:W-:-:S04]  /*09a0*/  LOP3.LUT R25, R0, 0xf, RZ, 0xc0, !PT ;  /* 0x0000000f00197812 */ /* 0x000fc800078ec0ff */
[----:B------:R-:W-:-:S07]  /*09b0*/  ISETP.NE.AND P0, PT, R25, RZ, PT ;  /* 0x000000ff1900720c */ /* 0x000fce0003f05270 */
[----:B------:R-:W-:Y:S06]  /*09c0*/  @!P1 BRA `(.L_x_9) ;  /* 0x0000000000a09947 */ /* 0x000fec0003800000 */
[----:B------:R-:W0:Y:S01]  /*09d0*/  LDCU.64 UR4, c[0x0][0x388] ;  /* 0x00007100ff0477ac */ /* 0x000e220008000a00 */
[----:B------:R-:W-:Y:S01]  /*09e0*/  LOP3.LUT R2, R0, 0x7ffffff0, RZ, 0xc0, !PT ;  /* 0x7ffffff000027812 */ /* 0x000fe200078ec0ff */
[----:B------:R-:W-:-:S04]  /*09f0*/  VIADD R24, R1, 0x20 ;  /* 0x0000002001187836 */ /* 0x000fc80000000000 */
[----:B------:R-:W-:Y:S01]  /*0a00*/  IMAD.MOV R3, RZ, RZ, -R2 ;  /* 0x000000ffff037224 */ /* 0x000fe200078e0a02 */
[----:B0-----:R-:W-:-:S04]  /*0a10*/  UIADD3 UR4, UP0, UPT, UR4, 0x20, URZ ;  /* 0x0000002004047890 */ /* 0x001fc8000ff1e0ff */
[----:B------:R-:W-:Y:S02]  /*0a20*/  UIADD3.X UR5, UPT, UPT, URZ, UR5, URZ, UP0, !UPT ;  /* 0x00000005ff057290 */ /* 0x000fe400087fe4ff */
[----:B------:R-:W-:-:S04]  /*0a30*/  IMAD.U32 R22, RZ, RZ, UR4 ;  /* 0x00000004ff167e24 */ /* 0x000fc8000f8e00ff */
[----:B------:R-:W-:-:S07]  /*0a40*/  IMAD.U32 R23, RZ, RZ, UR5 ;  /* 0x00000005ff177e24 */ /* 0x000fce000f8e00ff */
.L_x_10:
[----:B0-----:R-:W2:Y:S04]  /*0a50*/  LDL.64 R4, [R24+-0x20] ;  /* 0xffffe00018047983 */ /* 0x001ea80000100a00 */
[----:B------:R-:W3:Y:S04]  /*0a60*/  LDL.64 R6, [R24+-0x18] ;  /* 0xffffe80018067983 */ /* 0x000ee80000100a00 */
[----:B------:R-:W4:Y:S04]  /*0a70*/  LDL.64 R8, [R24+-0x10] ;  /* 0xfffff00018087983 */ /* 0x000f280000100a00 */
[----:B------:R-:W5:Y:S04]  /*0a80*/  LDL.64 R10, [R24+-0x8] ;  /* 0xfffff800180a7983 */ /* 0x000f680000100a00 */
[----:B------:R-:W5:Y:S04]  /*0a90*/  LDL.64 R12, [R24] ;  /* 0x00000000180c7983 */ /* 0x000f680000100a00 */
[----:B------:R-:W5:Y:S04]  /*0aa0*/  LDL.64 R14, [R24+0x8] ;  /* 0x00000800180e7983 */ /* 0x000f680000100a00 */
[----:B------:R-:W5:Y:S04]  /*0ab0*/  LDL.64 R16, [R24+0x10] ;  /* 0x0000100018107983 */ /* 0x000f680000100a00 */
[----:B------:R0:W5:Y:S01]  /*0ac0*/  LDL.64 R18, [R24+0x18] ;  /* 0x0000180018127983 */ /* 0x0001620000100a00 */
[----:B------:R-:W-:-:S02]  /*0ad0*/  IMAD.MOV.U32 R20, RZ, RZ, R22 ;  /* 0x000000ffff147224 */ /* 0x000fc400078e0016 */
[----:B------:R-:W-:Y:S02]  /*0ae0*/  IMAD.MOV.U32 R21, RZ, RZ, R23 ;  /* 0x000000ffff157224 */ /* 0x000fe400078e0017 */
[----:B------:R-:W-:Y:S01]  /*0af0*/  VIADD R3, R3, 0x10 ;  /* 0x0000001003037836 */ /* 0x000fe20000000000 */
[----:B------:R-:W-:Y:S01]  /*0b00*/  IADD3 R22, P2, PT, R20, 0x40, RZ ;  /* 0x0000004014167810 */ /* 0x000fe20007f5e0ff */
[----:B0-----:R-:W-:-:S03]  /*0b10*/  VIADD R24, R24, 0x40 ;  /* 0x0000004018187836 */ /* 0x001fc60000000000 */
[----:B------:R-:W-:Y:S01]  /*0b20*/  ISETP.NE.AND P1, PT, R3, RZ, PT ;  /* 0x000000ff0300720c */ /* 0x000fe20003f25270 */
[----:B------:R-:W-:Y:S01]  /*0b30*/  IMAD.X R23, RZ, RZ, R21, P2 ;  /* 0x000000ffff177224 */ /* 0x000fe200010e0615 */
[----:B--2---:R0:W-:Y:S04]  /*0b40*/  STG.E desc[UR6][R20.64+-0x20], R4 ;  /* 0xffffe00414007986 */ /* 0x0041e8000c101906 */
[----:B------:R0:W-:Y:S04]  /*0b50*/  STG.E desc[UR6][R20.64+-0x1c], R5 ;  /* 0xffffe40514007986 */ /* 0x0001e8000c101906 */
[----:B---3--:R0:W-:Y:S04]  /*0b60*/  STG.E desc[UR6][R20.64+-0x18], R6 ;  /* 0xffffe80614007986 */ /* 0x0081e8000c101906 */
[----:B------:R0:W-:Y:S04]  /*0b70*/  STG.E desc[UR6][R20.64+-0x14], R7 ;  /* 0xffffec0714007986 */ /* 0x0001e8000c101906 */
[----:B----4-:R0:W-:Y:S04]  /*0b80*/  STG.E desc[UR6][R20.64+-0x10], R8 ;  /* 0xfffff00814007986 */ /* 0x0101e8000c101906 */
[----:B------:R0:W-:Y:S04]  /*0b90*/  STG.E desc[UR6][R20.64+-0xc], R9 ;  /* 0xfffff40914007986 */ /* 0x0001e8000c101906 */
[----:B-----5:R0:W-:Y:S04]  /*0ba0*/  STG.E desc[UR6][R20.64+-0x8], R10 ;  /* 0xfffff80a14007986 */ /* 0x0201e8000c101906 */
[----:B------:R0:W-:Y:S04]  /*0bb0*/  STG.E desc[UR6][R20.64+-0x4], R11 ;  /* 0xfffffc0b14007986 */ /* 0x0001e8000c101906 */
[----:B------:R0:W-:Y:S04]  /*0bc0*/  STG.E desc[UR6][R20.64], R12 ;  /* 0x0000000c14007986 */ /* 0x0001e8000c101906 */
[----:B------:R0:W-:Y:S04]  /*0bd0*/  STG.E desc[UR6][R20.64+0x4], R13 ;  /* 0x0000040d14007986 */ /* 0x0001e8000c101906 */
[----:B------:R0:W-:Y:S04]  /*0be0*/  STG.E desc[UR6][R20.64+0x8], R14 ;  /* 0x0000080e14007986 */ /* 0x0001e8000c101906 */
[----:B------:R0:W-:Y:S04]  /*0bf0*/  STG.E desc[UR6][R20.64+0xc], R15 ;  /* 0x00000c0f14007986 */ /* 0x0001e8000c101906 */
[----:B------:R0:W-:Y:S04]  /*0c00*/  STG.E desc[UR6][R20.64+0x10], R16 ;  /* 0x0000101014007986 */ /* 0x0001e8000c101906 */
[----:B------:R0:W-:Y:S04]  /*0c10*/  STG.E desc[UR6][R20.64+0x14], R17 ;  /* 0x0000141114007986 */ /* 0x0001e8000c101906 */
[----:B------:R0:W-:Y:S04]  /*0c20*/  STG.E desc[UR6][R20.64+0x18], R18 ;  /* 0x0000181214007986 */ /* 0x0001e8000c101906 */
[----:B------:R0:W-:Y:S01]  /*0c30*/  STG.E desc[UR6][R20.64+0x1c], R19 ;  /* 0x00001c1314007986 */ /* 0x0001e2000c101906 */
[----:B------:R-:W-:Y:S05]  /*0c40*/  @P1 BRA `(.L_x_10) ;  /* 0xfffffffc00801947 */ /* 0x000fea000383ffff */
.L_x_9:
[----:B------:R-:W-:Y:S05]  /*0c50*/  @!P0 EXIT ;  /* 0x000000000000894d */ /* 0x000fea0003800000 */
[----:B------:R-:W-:Y:S02]  /*0c60*/  ISETP.GE.U32.AND P0, PT, R25, 0x8, PT ;  /* 0x000000081900780c */ /* 0x000fe40003f06070 */
[----:B0-----:R-:W-:-:S04]  /*0c70*/  LOP3.LUT R14, R0, 0x7, RZ, 0xc0, !PT ;  /* 0x00000007000e7812 */ /* 0x001fc800078ec0ff */
[----:B------:R-:W-:-:S07]  /*0c80*/  ISETP.NE.AND P1, PT, R14, RZ, PT ;  /* 0x000000ff0e00720c */ /* 0x000fce0003f25270 */
[----:B------:R-:W-:Y:S06]  /*0c90*/  @!P0 BRA `(.L_x_11) ;  /* 0x0000000000408947 */ /* 0x000fec0003800000 */
[C---:B------:R-:W-:Y:S01]  /*0ca0*/  IMAD R3, R2.reuse, 0x4, R1 ;  /* 0x0000000402037824 */ /* 0x040fe200078e0201 */
[----:B------:R-:W0:Y:S04]  /*0cb0*/  LDC.64 R4, c[0x0][0x388] ;  /* 0x0000e200ff047b82 */ /* 0x000e280000000a00 */
[----:B------:R-:W2:Y:S04]  /*0cc0*/  LDL.64 R6, [R3] ;  /* 0x0000000003067983 */ /* 0x000ea80000100a00 */
[----:B------:R-:W3:Y:S04]  /*0cd0*/  LDL.64 R8, [R3+0x8] ;  /* 0x0000080003087983 */ /* 0x000ee80000100a00 */
[----:B------:R-:W4:Y:S04]  /*0ce0*/  LDL.64 R10, [R3+0x10] ;  /* 0x00001000030a7983 */ /* 0x000f280000100a00 */
[----:B------:R-:W5:Y:S01]  /*0cf0*/  LDL.64 R12, [R3+0x18] ;  /* 0x00001800030c7983 */ /* 0x000f620000100a00 */
[----:B0-----:R-:W-:-:S04]  /*0d00*/  IMAD.WIDE.U32 R4, R2, 0x4, R4 ;  /* 0x0000000402047825 */ /* 0x001fc800078e0004 */
[----:B------:R-:W-:Y:S01]  /*0d10*/  VIADD R2, R2, 0x8 ;  /* 0x0000000802027836 */ /* 0x000fe20000000000 */
[----:B--2---:R0:W-:Y:S04]  /*0d20*/  STG.E desc[UR6][R4.64], R6 ;  /* 0x0000000604007986 */ /* 0x0041e8000c101906 */
[----:B------:R0:W-:Y:S04]  /*0d30*/  STG.E desc[UR6][R4.64+0x4], R7 ;  /* 0x0000040704007986 */ /* 0x0001e8000c101906 */
[----:B---3--:R0:W-:Y:S04]  /*0d40*/  STG.E desc[UR6][R4.64+0x8], R8 ;  /* 0x0000080804007986 */ /* 0x0081e8000c101906 */
[----:B------:R0:W-:Y:S04]  /*0d50*/  STG.E desc[UR6][R4.64+0xc], R9 ;  /* 0x00000c0904007986 */ /* 0x0001e8000c101906 */
[----:B----4-:R0:W-:Y:S04]  /*0d60*/  STG.E desc[UR6][R4.64+0x10], R10 ;  /* 0x0000100a04007986 */ /* 0x0101e8000c101906 */
[----:B------:R0:W-:Y:S04]  /*0d70*/  STG.E desc[UR6][R4.64+0x14], R11 ;  /* 0x0000140b04007986 */ /* 0x0001e8000c101906 */
[----:B-----5:R0:W-:Y:S04]  /*0d80*/  STG.E desc[UR6][R4.64+0x18], R12 ;  /* 0x0000180c04007986 */ /* 0x0201e8000c101906 */
[----:B------:R0:W-:Y:S02]  /*0d90*/  STG.E desc[UR6][R4.64+0x1c], R13 ;  /* 0x00001c0d04007986 */ /* 0x0001e4000c101906 */
.L_x_11:
[----:B------:R-:W-:Y:S05]  /*0da0*/  @!P1 EXIT ;  /* 0x000000000000994d */ /* 0x000fea0003800000 */
[----:B------:R-:W-:Y:S02]  /*0db0*/  ISETP.GE.U32.AND P0, PT, R14, 0x4, PT ;  /* 0x000000040e00780c */ /* 0x000fe40003f06070 */
[----:B------:R-:W-:-:S04]  /*0dc0*/  LOP3.LUT R0, R0, 0x3, RZ, 0xc0, !PT ;  /* 0x0000000300007812 */ /* 0x000fc800078ec0ff */
[----:B------:R-:W-:-:S07]  /*0dd0*/  ISETP.NE.AND P1, PT, R0, RZ, PT ;  /* 0x000000ff0000720c */ /* 0x000fce0003f25270 */
[----:B------:R-:W-:Y:S06]  /*0de0*/  @!P0 BRA `(.L_x_12) ;  /* 0x0000000000288947 */ /* 0x000fec0003800000 */
[C---:B------:R-:W-:Y:S01]  /*0df0*/  IMAD R3, R2.reuse, 0x4, R1 ;  /* 0x0000000402037824 */ /* 0x040fe200078e0201 */
[----:B0-----:R-:W0:Y:S04]  /*0e00*/  LDC.64 R4, c[0x0][0x388] ;  /* 0x0000e200ff047b82 */ /* 0x001e280000000a00 */
[----:B------:R-:W2:Y:S04]  /*0e10*/  LDL.64 R6, [R3] ;  /* 0x0000000003067983 */ /* 0x000ea80000100a00 */
[----:B------:R-:W3:Y:S01]  /*0e20*/  LDL.64 R8, [R3+0x8] ;  /* 0x0000080003087983 */ /* 0x000ee20000100a00 */
[----:B0-----:R-:W-:-:S04]  /*0e30*/  IMAD.WIDE.U32 R4, R2, 0x4, R4 ;  /* 0x0000000402047825 */ /* 0x001fc800078e0004 */
[----:B------:R-:W-:Y:S01]  /*0e40*/  VIADD R2, R2, 0x4 ;  /* 0x0000000402027836 */ /* 0x000fe20000000000 */
[----:B--2---:R1:W-:Y:S04]  /*0e50*/  STG.E desc[UR6][R4.64], R6 ;  /* 0x0000000604007986 */ /* 0x0043e8000c101906 */
[----:B------:R1:W-:Y:S04]  /*0e60*/  STG.E desc[UR6][R4.64+0x4], R7 ;  /* 0x0000040704007986 */ /* 0x0003e8000c101906 */
[----:B---3--:R1:W-:Y:S04]  /*0e70*/  STG.E desc[UR6][R4.64+0x8], R8 ;  /* 0x0000080804007986 */ /* 0x0083e8000c101906 */
[----:B------:R1:W-:Y:S02]  /*0e80*/  STG.E desc[UR6][R4.64+0xc], R9 ;  /* 0x00000c0904007986 */ /* 0x0003e4000c101906 */
.L_x_12:
[----:B------:R-:W-:Y:S05]  /*0e90*/  @!P1 EXIT ;  /* 0x000000000000994d */ /* 0x000fea0003800000 */
[----:B01----:R-:W0:Y:S01]  /*0ea0*/  LDC.64 R4, c[0x0][0x388] ;  /* 0x0000e200ff047b82 */ /* 0x003e220000000a00 */
[C---:B------:R-:W-:Y:S02]  /*0eb0*/  IMAD R6, R2.reuse, 0x4, R1 ;  /* 0x0000000402067824 */ /* 0x040fe400078e0201 */
[----:B------:R-:W-:Y:S02]  /*0ec0*/  IMAD.MOV R0, RZ, RZ, -R0 ;  /* 0x000000ffff007224 */ /* 0x000fe400078e0a00 */
[----:B0-----:R-:W-:-:S04]  /*0ed0*/  IMAD.WIDE.U32 R4, R2, 0x4, R4 ;  /* 0x0000000402047825 */ /* 0x001fc800078e0004 */
[----:B------:R-:W-:-:S07]  /*0ee0*/  IMAD.MOV.U32 R7, RZ, RZ, R5 ;  /* 0x000000ffff077224 */ /* 0x000fce00078e0005 */
.L_x_13:
[----:B0-----:R0:W2:Y:S01]  /*0ef0*/  LDL R5, [R6] ;  /* 0x0000000006057983 */ /* 0x0010a20000100800 */
[----:B------:R-:W-:Y:S01]  /*0f00*/  IMAD.MOV.U32 R2, RZ, RZ, R4 ;  /* 0x000000ffff027224 */ /* 0x000fe200078e0004 */
[----:B------:R-:W-:Y:S01]  /*0f10*/  IADD3 R4, P1, PT, R4, 0x4, RZ ;  /* 0x0000000404047810 */ /* 0x000fe20007f3e0ff */
[--C-:B------:R-:W-:Y:S02]  /*0f20*/  IMAD.MOV.U32 R3, RZ, RZ, R7.reuse ;  /* 0x000000ffff037224 */ /* 0x100fe400078e0007 */
[----:B------:R-:W-:Y:S02]  /*0f30*/  VIADD R0, R0, 0x1 ;  /* 0x0000000100007836 */ /* 0x000fe40000000000 */
[----:B------:R-:W-:Y:S02]  /*0f40*/  IMAD.X R7, RZ, RZ, R7, P1 ;  /* 0x000000ffff077224 */ /* 0x000fe400008e0607 */
[----:B0-----:R-:W-:Y:S01]  /*0f50*/  VIADD R6, R6, 0x4 ;  /* 0x0000000406067836 */ /* 0x001fe20000000000 */
[----:B------:R-:W-:Y:S01]  /*0f60*/  ISETP.NE.AND P0, PT, R0, RZ, PT ;  /* 0x000000ff0000720c */ /* 0x000fe20003f05270 */
[----:B--2---:R0:W-:-:S12]  /*0f70*/  STG.E desc[UR6][R2.64], R5 ;  /* 0x0000000502007986 */ /* 0x0041d8000c101906 */
[----:B------:R-:W-:Y:S05]  /*0f80*/  @P0 BRA `(.L_x_13) ;  /* 0xfffffffc00d80947 */ /* 0x000fea000383ffff */
[----:B------:R-:W-:Y:S05]  /*0f90*/  EXIT ;  /* 0x000000000000794d */ /* 0x000fea0003800000 */
.L_x_14:
[----:B------:R-:W-:-:S00]  /*0fa0*/  BRA `(.L_x_14) ;  /* 0xfffffffc00fc7947 */ /* 0x000fc0000383ffff */
[----:B------:R-:W-:-:S00]  /*0fb0*/  NOP ;  /* 0x0000000000007918 */ /* 0x000fc00000000000 */
        /* <DEDUP_REMOVED lines=12> */
.L_x_15:


//--------------------- .nv.shared.reserved.0     --------------------------
	.section	.nv.shared.reserved.0,"aw",@nobits
	.weak		__nv_reservedSMEM_offset_0_alias
	.size		__nv_reservedSMEM_offset_0_alias, 0, 64
	.other		__nv_reservedSMEM_offset_0_alias,@"STO_CUDA_RESERVED_SHARED STV_DEFAULT"
__nv_reservedSMEM_offset_0_alias:
	.zero		0
	.zero		64


//--------------------- .nv.constant0._Z18bruteForceEOKerneltiPiS_ --------------------------
	.section	.nv.constant0._Z18bruteForceEOKerneltiPiS_,"a",@progbits
	.sectionflags	@""
	.align	4
.nv.constant0._Z18bruteForceEOKerneltiPiS_:
	.zero		920


//--------------------- SYMBOLS --------------------------

	.type		.nv.reservedSmem.offset0,@object
	.size		.nv.reservedSmem.offset0,0x4
